//
// Generated by NVIDIA NVVM Compiler
//
// Compiler Build ID: CL-36424714
// Cuda compilation tools, release 13.0, V13.0.88
// Based on NVVM 20.0.0
//

.version 9.0
.target sm_100
.address_size 64

	// .globl	_Z11sobelKernelPKhPfPhii
// _ZZ11sobelKernelPKhPfPhiiE2sh has been demoted

.visible .entry _Z11sobelKernelPKhPfPhii(
	.param .u64 .ptr .align 1 _Z11sobelKernelPKhPfPhii_param_0,
	.param .u64 .ptr .align 1 _Z11sobelKernelPKhPfPhii_param_1,
	.param .u64 .ptr .align 1 _Z11sobelKernelPKhPfPhii_param_2,
	.param .u32 _Z11sobelKernelPKhPfPhii_param_3,
	.param .u32 _Z11sobelKernelPKhPfPhii_param_4
)
{
	.reg .pred 	%p<60>;
	.reg .b16 	%rs<27>;
	.reg .b32 	%r<50>;
	.reg .b32 	%f<39>;
	.reg .b64 	%rd<21>;
	// demoted variable
	.shared .align 1 .b8 _ZZ11sobelKernelPKhPfPhiiE2sh[324];
	ld.param.u64 	%rd7, [_Z11sobelKernelPKhPfPhii_param_0];
	ld.param.u64 	%rd8, [_Z11sobelKernelPKhPfPhii_param_1];
	ld.param.u64 	%rd9, [_Z11sobelKernelPKhPfPhii_param_2];
	ld.param.u32 	%r10, [_Z11sobelKernelPKhPfPhii_param_3];
	ld.param.u32 	%r12, [_Z11sobelKernelPKhPfPhii_param_4];
	cvta.to.global.u64 	%rd1, %rd9;
	cvta.to.global.u64 	%rd2, %rd8;
	cvta.to.global.u64 	%rd3, %rd7;
	mov.u32 	%r1, %tid.x;
	mov.u32 	%r2, %tid.y;
	mov.u32 	%r13, %ctaid.x;
	shl.b32 	%r14, %r13, 4;
	add.s32 	%r3, %r14, %r1;
	mov.u32 	%r15, %ctaid.y;
	shl.b32 	%r16, %r15, 4;
	add.s32 	%r17, %r16, %r2;
	setp.lt.s32 	%p2, %r3, %r10;
	setp.lt.s32 	%p3, %r17, %r12;
	and.pred  	%p1, %p2, %p3;
	mad.lo.s32 	%r5, %r10, %r17, %r3;
	cvt.s64.s32 	%rd10, %r5;
	add.s64 	%rd4, %rd3, %rd10;
	mov.u32 	%r18, _ZZ11sobelKernelPKhPfPhiiE2sh;
	mad.lo.s32 	%r6, %r2, 18, %r18;
	not.pred 	%p4, %p1;
	@%p4 bra 	$L__BB0_2;
	ld.global.nc.u8 	%rs1, [%rd4];
	cvt.u16.u8 	%rs2, %rs1;
	add.s32 	%r19, %r1, %r6;
	st.shared.u8 	[%r19+19], %rs2;
$L__BB0_2:
	setp.ne.s32 	%p5, %r1, 0;
	setp.lt.s32 	%p6, %r3, 1;
	or.pred  	%p7, %p5, %p6;
	@%p7 bra 	$L__BB0_4;
	ld.global.nc.u8 	%rs3, [%rd4+-1];
	cvt.u16.u8 	%rs4, %rs3;
	st.shared.u8 	[%r6+18], %rs4;
$L__BB0_4:
	setp.ne.s32 	%p8, %r1, 15;
	add.s32 	%r7, %r3, 1;
	setp.ge.s32 	%p9, %r7, %r10;
	or.pred  	%p10, %p8, %p9;
	@%p10 bra 	$L__BB0_6;
	ld.global.nc.u8 	%rs5, [%rd4+1];
	cvt.u16.u8 	%rs6, %rs5;
	st.shared.u8 	[%r6+35], %rs6;
$L__BB0_6:
	setp.ne.s32 	%p11, %r2, 0;
	setp.eq.s32 	%p12, %r17, 0;
	add.s32 	%r20, %r17, -1;
	mad.lo.s32 	%r21, %r10, %r20, %r3;
	cvt.s64.s32 	%rd11, %r21;
	add.s64 	%rd5, %rd3, %rd11;
	add.s32 	%r8, %r18, %r1;
	or.pred  	%p13, %p11, %p12;
	@%p13 bra 	$L__BB0_8;
	ld.global.nc.u8 	%rs7, [%rd5];
	cvt.u16.u8 	%rs8, %rs7;
	st.shared.u8 	[%r8+1], %rs8;
$L__BB0_8:
	setp.ne.s32 	%p14, %r2, 15;
	add.s32 	%r9, %r17, 1;
	setp.ge.s32 	%p15, %r9, %r12;
	mad.lo.s32 	%r23, %r10, %r17, %r10;
	add.s32 	%r24, %r23, %r3;
	cvt.s64.s32 	%rd12, %r24;
	add.s64 	%rd6, %rd3, %rd12;
	or.pred  	%p16, %p14, %p15;
	@%p16 bra 	$L__BB0_10;
	ld.global.nc.u8 	%rs9, [%rd6];
	cvt.u16.u8 	%rs10, %rs9;
	st.shared.u8 	[%r8+307], %rs10;
$L__BB0_10:
	setp.eq.s32 	%p17, %r17, 0;
	setp.lt.s32 	%p18, %r3, 1;
	or.b32  	%r25, %r1, %r2;
	setp.ne.s32 	%p19, %r25, 0;
	or.pred  	%p20, %p19, %p18;
	or.pred  	%p21, %p20, %p17;
	@%p21 bra 	$L__BB0_12;
	ld.global.nc.u8 	%rs11, [%rd5+-1];
	cvt.u16.u8 	%rs12, %rs11;
	st.shared.u8 	[_ZZ11sobelKernelPKhPfPhiiE2sh], %rs12;
$L__BB0_12:
	setp.eq.s32 	%p22, %r17, 0;
	setp.ne.s32 	%p23, %r2, 0;
	setp.ge.s32 	%p24, %r7, %r10;
	setp.ne.s32 	%p25, %r1, 15;
	or.pred  	%p26, %p25, %p23;
	or.pred  	%p27, %p26, %p24;
	or.pred  	%p28, %p27, %p22;
	@%p28 bra 	$L__BB0_14;
	ld.global.nc.u8 	%rs13, [%rd5+1];
	cvt.u16.u8 	%rs14, %rs13;
	st.shared.u8 	[_ZZ11sobelKernelPKhPfPhiiE2sh+17], %rs14;
$L__BB0_14:
	setp.ge.s32 	%p29, %r9, %r12;
	setp.ne.s32 	%p30, %r2, 15;
	setp.lt.s32 	%p31, %r3, 1;
	setp.ne.s32 	%p32, %r1, 0;
	or.pred  	%p33, %p32, %p30;
	or.pred  	%p34, %p33, %p31;
	or.pred  	%p35, %p34, %p29;
	@%p35 bra 	$L__BB0_16;
	ld.global.nc.u8 	%rs15, [%rd6+-1];
	cvt.u16.u8 	%rs16, %rs15;
	st.shared.u8 	[_ZZ11sobelKernelPKhPfPhiiE2sh+306], %rs16;
$L__BB0_16:
	setp.ge.s32 	%p36, %r9, %r12;
	setp.ne.s32 	%p37, %r2, 15;
	setp.ge.s32 	%p38, %r7, %r10;
	setp.ne.s32 	%p39, %r1, 15;
	or.pred  	%p40, %p39, %p37;
	or.pred  	%p41, %p40, %p38;
	or.pred  	%p42, %p41, %p36;
	@%p42 bra 	$L__BB0_18;
	ld.global.nc.u8 	%rs17, [%rd6+1];
	cvt.u16.u8 	%rs18, %rs17;
	st.shared.u8 	[_ZZ11sobelKernelPKhPfPhiiE2sh+323], %rs18;
$L__BB0_18:
	bar.sync 	0;
	setp.ne.s32 	%p43, %r3, 0;
	setp.ne.s32 	%p44, %r17, 0;
	and.pred  	%p45, %p43, %p44;
	add.s32 	%r26, %r10, -1;
	setp.ne.s32 	%p46, %r3, %r26;
	and.pred  	%p47, %p45, %p46;
	add.s32 	%r27, %r12, -1;
	setp.ne.s32 	%p48, %r17, %r27;
	and.pred  	%p49, %p47, %p48;
	@%p49 bra 	$L__BB0_21;
	@%p4 bra 	$L__BB0_22;
	mul.wide.s32 	%rd18, %r5, 4;
	add.s64 	%rd19, %rd2, %rd18;
	mov.b32 	%r49, 0;
	st.global.u32 	[%rd19], %r49;
	add.s64 	%rd20, %rd1, %rd10;
	mov.b16 	%rs26, 0;
	st.global.u8 	[%rd20], %rs26;
	bra.uni 	$L__BB0_22;
$L__BB0_21:
	add.s32 	%r28, %r6, %r1;
	ld.shared.u8 	%r29, [%r28];
	ld.shared.u8 	%rs19, [%r28+18];
	mul.wide.u16 	%r30, %rs19, 2;
	ld.shared.u8 	%r31, [%r28+36];
	ld.shared.u8 	%r32, [%r28+2];
	ld.shared.u8 	%rs20, [%r28+20];
	ld.shared.u8 	%r33, [%r28+38];
	add.s32 	%r34, %r30, %r29;
	add.s32 	%r35, %r34, %r31;
	mul.wide.u16 	%r36, %rs20, 2;
	add.s32 	%r37, %r36, %r32;
	add.s32 	%r38, %r37, %r33;
	sub.s32 	%r39, %r35, %r38;
	ld.shared.u8 	%rs21, [%r28+1];
	mul.wide.u16 	%r40, %rs21, 2;
	ld.shared.u8 	%rs22, [%r28+37];
	add.s32 	%r41, %r40, %r29;
	add.s32 	%r42, %r41, %r32;
	mul.wide.u16 	%r43, %rs22, 2;
	add.s32 	%r44, %r43, %r31;
	add.s32 	%r45, %r44, %r33;
	sub.s32 	%r46, %r42, %r45;
	mul.lo.s32 	%r47, %r39, %r39;
	mad.lo.s32 	%r48, %r46, %r46, %r47;
	cvt.rn.f32.u32 	%f1, %r48;
	sqrt.rn.f32 	%f2, %f1;
	cvt.rn.f32.s32 	%f3, %r46;
	cvt.rn.f32.s32 	%f4, %r39;
	abs.f32 	%f5, %f4;
	abs.f32 	%f6, %f3;
	setp.gt.f32 	%p50, %f6, %f5;
	selp.f32 	%f7, %f6, %f5, %p50;
	selp.f32 	%f8, %f5, %f6, %p50;
	div.rn.f32 	%f9, %f8, %f7;
	mul.f32 	%f10, %f9, %f9;
	fma.rn.f32 	%f11, %f10, 0f3B33710B, 0fBC807748;
	fma.rn.f32 	%f12, %f11, %f10, 0f3D2CDAB2;
	fma.rn.f32 	%f13, %f12, %f10, 0fBD992D10;
	fma.rn.f32 	%f14, %f13, %f10, 0f3DD9EA6C;
	fma.rn.f32 	%f15, %f14, %f10, 0fBE117CB1;
	fma.rn.f32 	%f16, %f15, %f10, 0f3E4CBCE0;
	fma.rn.f32 	%f17, %f16, %f10, 0fBEAAAA7D;
	mul.f32 	%f18, %f10, %f17;
	fma.rn.f32 	%f19, %f18, %f9, %f9;
	neg.f32 	%f20, %f19;
	fma.rn.f32 	%f21, 0f3F6EE581, 0f3FD774EB, %f20;
	selp.f32 	%f22, %f21, %f19, %p50;
	selp.f32 	%f23, 0f3F6EE581, 0f3FEEE581, %p50;
	selp.f32 	%f24, %f19, %f20, %p50;
	fma.rn.f32 	%f25, %f23, 0f3FD774EB, %f24;
	setp.lt.s32 	%p51, %r39, 0;
	selp.f32 	%f26, %f25, %f22, %p51;
	add.f32 	%f27, %f5, %f6;
	setp.eq.f32 	%p52, %f7, 0f00000000;
	selp.f32 	%f28, 0f40490FDB, 0f00000000, %p51;
	setp.eq.f32 	%p53, %f5, %f6;
	selp.f32 	%f29, 0f4016CBE4, 0f3F490FDB, %p51;
	selp.f32 	%f30, %f29, %f26, %p53;
	selp.f32 	%f31, %f28, %f30, %p52;
	abs.f32 	%f32, %f27;
	setp.nan.f32 	%p54, %f32, %f32;
	copysign.f32 	%f33, %f3, %f31;
	selp.f32 	%f34, %f27, %f33, %p54;
	mul.f32 	%f35, %f34, 0f43340000;
	div.rn.f32 	%f36, %f35, 0f40490FDB;
	setp.lt.f32 	%p55, %f36, 0f00000000;
	add.f32 	%f37, %f36, 0f43340000;
	selp.f32 	%f38, %f37, %f36, %p55;
	setp.lt.f32 	%p56, %f38, 0f41B40000;
	setp.lt.f32 	%p57, %f38, 0f42870000;
	setp.lt.f32 	%p58, %f38, 0f42E10000;
	selp.b16 	%rs23, 2, 3, %p58;
	selp.b16 	%rs24, 1, %rs23, %p57;
	selp.b16 	%rs25, 0, %rs24, %p56;
	mul.wide.s32 	%rd14, %r5, 4;
	add.s64 	%rd15, %rd2, %rd14;
	st.global.f32 	[%rd15], %f2;
	add.s64 	%rd16, %rd1, %rd10;
	st.global.u8 	[%rd16], %rs25;
$L__BB0_22:
	ret;

}


// ===== COMPILED SASS (sm_100) =====

	.target	sm_100

	.elftype	@"ET_EXEC"


//--------------------- .note.nv.tkinfo           --------------------------
	.section	.note.nv.tkinfo,"",@"SHT_NOTE"
	.sectionflags	@"SHF_NOTE_NV_TKINFO"
	.tkinfo
        /*0018*/ 	.word	0x00000002
        /*0030*/ 	.string	""
        /*0030*/ 	.string	"ptxas"
        /*0030*/ 	.string	"Cuda compilation tools, release 13.0, V13.0.88"
        /*0030*/ 	.string	"Build cuda_13.0.r13.0/compiler.36424714_0"
        /*0030*/ 	.string	"-arch sm_100 -m 64 "



//--------------------- .note.nv.cuinfo           --------------------------
	.section	.note.nv.cuinfo,"",@"SHT_NOTE"
	.sectionflags	@"SHF_NOTE_NV_CUINFO"
        /*0018*/ 	.short	0x0002
        /*001a*/ 	.short	0x0064
        /*001c*/ 	.short	0x0082
	.zero		2


//--------------------- .nv.info                  --------------------------
	.section	.nv.info,"",@"SHT_CUDA_INFO"
	.align	4


	//----- nvinfo : EIATTR_REGCOUNT
	.align		4
        /*0000*/ 	.byte	0x04, 0x2f
        /*0002*/ 	.short	(.L_1 - .L_0)
	.align		4
.L_0:
        /*0004*/ 	.word	index@(_Z11sobelKernelPKhPfPhii)
        /*0008*/ 	.word	0x00000015


	//----- nvinfo : EIATTR_FRAME_SIZE
	.align		4
.L_1:
        /*000c*/ 	.byte	0x04, 0x11
        /*000e*/ 	.short	(.L_3 - .L_2)
	.align		4
.L_2:
        /*0010*/ 	.word	index@($__internal_1_$__cuda_sm3x_div_rn_noftz_f32_slowpath)
        /*0014*/ 	.word	0x00000000


	//----- nvinfo : EIATTR_FRAME_SIZE
	.align		4
.L_3:
        /*0018*/ 	.byte	0x04, 0x11
        /*001a*/ 	.short	(.L_5 - .L_4)
	.align		4
.L_4:
        /*001c*/ 	.word	index@($__internal_0_$__cuda_sm20_sqrt_rn_f32_slowpath)
        /*0020*/ 	.word	0x00000000


	//----- nvinfo : EIATTR_FRAME_SIZE
	.align		4
.L_5:
        /*0024*/ 	.byte	0x04, 0x11
        /*0026*/ 	.short	(.L_7 - .L_6)
	.align		4
.L_6:
        /*0028*/ 	.word	index@(_Z11sobelKernelPKhPfPhii)
        /*002c*/ 	.word	0x00000000


	//----- nvinfo : EIATTR_MIN_STACK_SIZE
	.align		4
.L_7:
        /*0030*/ 	.byte	0x04, 0x12
        /*0032*/ 	.short	(.L_9 - .L_8)
	.align		4
.L_8:
        /*0034*/ 	.word	index@(_Z11sobelKernelPKhPfPhii)
        /*0038*/ 	.word	0x00000000
.L_9:


//--------------------- .nv.compat                --------------------------
	.section	.nv.compat,"",@"SHT_CUDA_COMPAT_INFO"
	.align	4
        /*0000*/ 	.byte	0x02, 0x09, 0x00, 0x00, 0x02, 0x02, 0x01, 0x00, 0x02, 0x05, 0x05, 0x00, 0x03, 0x07, 0x01, 0x01
        /*0010*/ 	.byte	0x02, 0x03, 0x00, 0x00, 0x02, 0x06, 0x01, 0x00, 0x04, 0x0b, 0x08, 0x00, 0x01, 0x00, 0x00, 0x00
        /*0020*/ 	.byte	0x00, 0x00, 0x00, 0x00


//--------------------- .nv.info._Z11sobelKernelPKhPfPhii --------------------------
	.section	.nv.info._Z11sobelKernelPKhPfPhii,"",@"SHT_CUDA_INFO"
	.sectionflags	@""
	.align	4


	//----- nvinfo : EIATTR_CUDA_API_VERSION
	.align		4
        /*0000*/ 	.byte	0x04, 0x37
        /*0002*/ 	.short	(.L_11 - .L_10)
.L_10:
        /*0004*/ 	.word	0x00000082


	//----- nvinfo : EIATTR_KPARAM_INFO
	.align		4
.L_11:
        /*0008*/ 	.byte	0x04, 0x17
        /*000a*/ 	.short	(.L_13 - .L_12)
.L_12:
        /*000c*/ 	.word	0x00000000
        /*0010*/ 	.short	0x0004
        /*0012*/ 	.short	0x001c
        /*0014*/ 	.byte	0x00, 0xf0, 0x11, 0x00


	//----- nvinfo : EIATTR_KPARAM_INFO
	.align		4
.L_13:
        /*0018*/ 	.byte	0x04, 0x17
        /*001a*/ 	.short	(.L_15 - .L_14)
.L_14:
        /*001c*/ 	.word	0x00000000
        /*0020*/ 	.short	0x0003
        /*0022*/ 	.short	0x0018
        /*0024*/ 	.byte	0x00, 0xf0, 0x11, 0x00


	//----- nvinfo : EIATTR_KPARAM_INFO
	.align		4
.L_15:
        /*0028*/ 	.byte	0x04, 0x17
        /*002a*/ 	.short	(.L_17 - .L_16)
.L_16:
        /*002c*/ 	.word	0x00000000
        /*0030*/ 	.short	0x0002
        /*0032*/ 	.short	0x0010
        /*0034*/ 	.byte	0x00, 0xf5, 0x21, 0x00


	//----- nvinfo : EIATTR_KPARAM_INFO
	.align		4
.L_17:
        /*0038*/ 	.byte	0x04, 0x17
        /*003a*/ 	.short	(.L_19 - .L_18)
.L_18:
        /*003c*/ 	.word	0x00000000
        /*0040*/ 	.short	0x0001
        /*0042*/ 	.short	0x0008
        /*0044*/ 	.byte	0x00, 0xf5, 0x21, 0x00


	//----- nvinfo : EIATTR_KPARAM_INFO
	.align		4
.L_19:
        /*0048*/ 	.byte	0x04, 0x17
        /*004a*/ 	.short	(.L_21 - .L_20)
.L_20:
        /*004c*/ 	.word	0x00000000
        /*0050*/ 	.short	0x0000
        /*0052*/ 	.short	0x0000
        /*0054*/ 	.byte	0x00, 0xf5, 0x21, 0x00


	//----- nvinfo : EIATTR_SPARSE_MMA_MASK
	.align		4
.L_21:
        /*0058*/ 	.byte	0x03, 0x50
        /*005a*/ 	.short	0x0000


	//----- nvinfo : EIATTR_MAXREG_COUNT
	.align		4
        /*005c*/ 	.byte	0x03, 0x1b
        /*005e*/ 	.short	0x00ff


	//----- nvinfo : EIATTR_NUM_BARRIERS
	.align		4
        /*0060*/ 	.byte	0x02, 0x4c
        /*0062*/ 	.byte	0x01
	.zero		1


	//----- nvinfo : EIATTR_MERCURY_ISA_VERSION
	.align		4
        /*0064*/ 	.byte	0x03, 0x5f
        /*0066*/ 	.short	0x0101


	//----- nvinfo : EIATTR_VRC_CTA_INIT_COUNT
	.align		4
        /*0068*/ 	.byte	0x02, 0x4a
	.zero		1
	.zero		1


	//----- nvinfo : EIATTR_EXIT_INSTR_OFFSETS
	.align		4
        /*006c*/ 	.byte	0x04, 0x1c
        /*006e*/ 	.short	(.L_23 - .L_22)


	//   ....[0]....
.L_22:
        /*0070*/ 	.word	0x00000500


	//   ....[1]....
        /*0074*/ 	.word	0x00000580


	//   ....[2]....
        /*0078*/ 	.word	0x00000c80


	//----- nvinfo : EIATTR_CRS_STACK_SIZE
	.align		4
.L_23:
        /*007c*/ 	.byte	0x04, 0x1e
        /*007e*/ 	.short	(.L_25 - .L_24)
.L_24:
        /*0080*/ 	.word	0x00000000


	//----- nvinfo : EIATTR_CBANK_PARAM_SIZE
	.align		4
.L_25:
        /*0084*/ 	.byte	0x03, 0x19
        /*0086*/ 	.short	0x0020


	//----- nvinfo : EIATTR_PARAM_CBANK
	.align		4
        /*0088*/ 	.byte	0x04, 0x0a
        /*008a*/ 	.short	(.L_27 - .L_26)
	.align		4
.L_26:
        /*008c*/ 	.word	index@(.nv.constant0._Z11sobelKernelPKhPfPhii)
        /*0090*/ 	.short	0x0380
        /*0092*/ 	.short	0x0020


	//----- nvinfo : EIATTR_SW_WAR
	.align		4
.L_27:
        /*0094*/ 	.byte	0x04, 0x36
        /*0096*/ 	.short	(.L_29 - .L_28)
.L_28:
        /*0098*/ 	.word	0x00000008
.L_29:


//--------------------- .nv.callgraph             --------------------------
	.section	.nv.callgraph,"",@"SHT_CUDA_CALLGRAPH"
	.align	4
	.sectionentsize	8
	.align		4
        /*0000*/ 	.word	0x00000000
	.align		4
        /*0004*/ 	.word	0xffffffff
	.align		4
        /*0008*/ 	.word	0x00000000
	.align		4
        /*000c*/ 	.word	0xfffffffe
	.align		4
        /*0010*/ 	.word	0x00000000
	.align		4
        /*0014*/ 	.word	0xfffffffd
	.align		4
        /*0018*/ 	.word	0x00000000
	.align		4
        /*001c*/ 	.word	0xfffffffc


//--------------------- .text._Z11sobelKernelPKhPfPhii --------------------------
	.section	.text._Z11sobelKernelPKhPfPhii,"ax",@progbits
	.align	128
        .global         _Z11sobelKernelPKhPfPhii
        .type           _Z11sobelKernelPKhPfPhii,@function
        .size           _Z11sobelKernelPKhPfPhii,(.L_x_22 - _Z11sobelKernelPKhPfPhii)
        .other          _Z11sobelKernelPKhPfPhii,@"STO_CUDA_ENTRY STV_DEFAULT"
_Z11sobelKernelPKhPfPhii:
.text._Z11sobelKernelPKhPfPhii:
[----:B------:R-:W-:Y:S01]  /*0000*/  LDC R1, c[0x0][0x37c] ;  /* 0x0000df00ff017b82 */ /* 0x000fe20000000800 */
[----:B------:R-:W0:Y:S07]  /*0010*/  S2R R0, SR_TID.X ;  /* 0x0000000000007919 */ /* 0x000e2e0000002100 */
[----:B------:R-:W1:Y:S01]  /*0020*/  LDC.64 R4, c[0x0][0x398] ;  /* 0x0000e600ff047b82 */ /* 0x000e620000000a00 */
[----:B------:R-:W2:Y:S01]  /*0030*/  LDCU.64 UR8, c[0x0][0x380] ;  /* 0x00007000ff0877ac */ /* 0x000ea20008000a00 */
[----:B------:R-:W0:Y:S01]  /*0040*/  S2R R3, SR_CTAID.X ;  /* 0x0000000000037919 */ /* 0x000e220000002500 */
[----:B------:R-:W3:Y:S01]  /*0050*/  LDCU.64 UR6, c[0x0][0x358] ;  /* 0x00006b00ff0677ac */ /* 0x000ee20008000a00 */
[----:B------:R-:W4:Y:S01]  /*0060*/  S2R R17, SR_TID.Y ;  /* 0x0000000000117919 */ /* 0x000f220000002200 */
[----:B------:R-:W4:Y:S01]  /*0070*/  S2R R10, SR_CTAID.Y ;  /* 0x00000000000a7919 */ /* 0x000f220000002600 */
[----:B0-----:R-:W-:-:S04]  /*0080*/  IMAD R3, R3, 0x10, R0 ;  /* 0x0000001003037824 */ /* 0x001fc800078e0200 */
[C---:B------:R-:W-:Y:S01]  /*0090*/  VIADD R13, R3.reuse, 0x1 ;  /* 0x00000001030d7836 */ /* 0x040fe20000000000 */
[----:B------:R-:W-:Y:S01]  /*00a0*/  ISETP.GE.AND P1, PT, R3, 0x1, PT ;  /* 0x000000010300780c */ /* 0x000fe20003f26270 */
[----:B----4-:R-:W-:-:S03]  /*00b0*/  IMAD R10, R10, 0x10, R17 ;  /* 0x000000100a0a7824 */ /* 0x010fc600078e0211 */
[-C--:B-1----:R-:W-:Y:S02]  /*00c0*/  ISETP.GE.AND P2, PT, R13, R4.reuse, PT ;  /* 0x000000040d00720c */ /* 0x082fe40003f46270 */
[----:B------:R-:W-:Y:S01]  /*00d0*/  ISETP.NE.OR P1, PT, R0, RZ, !P1 ;  /* 0x000000ff0000720c */ /* 0x000fe20004f25670 */
[CC--:B------:R-:W-:Y:S01]  /*00e0*/  IMAD R2, R10.reuse, R4.reuse, R3 ;  /* 0x000000040a027224 */ /* 0x0c0fe200078e0203 */
[----:B------:R-:W-:Y:S02]  /*00f0*/  ISETP.GE.AND P0, PT, R10, R5, PT ;  /* 0x000000050a00720c */ /* 0x000fe40003f06270 */
[----:B------:R-:W-:Y:S02]  /*0100*/  ISETP.NE.OR P2, PT, R0, 0xf, P2 ;  /* 0x0000000f0000780c */ /* 0x000fe40001745670 */
[----:B------:R-:W-:Y:S02]  /*0110*/  ISETP.LT.AND P0, PT, R3, R4, !P0 ;  /* 0x000000040300720c */ /* 0x000fe40004701270 */
[----:B------:R-:W-:-:S02]  /*0120*/  SHF.R.S32.HI R12, RZ, 0x1f, R2 ;  /* 0x0000001fff0c7819 */ /* 0x000fc40000011402 */
[----:B--2---:R-:W-:-:S04]  /*0130*/  IADD3 R6, P3, PT, R2, UR8, RZ ;  /* 0x0000000802067c10 */ /* 0x004fc8000ff7e0ff */
[----:B------:R-:W-:-:S05]  /*0140*/  IADD3.X R7, PT, PT, R12, UR9, RZ, P3, !PT ;  /* 0x000000090c077c10 */ /* 0x000fca0009ffe4ff */
[----:B---3--:R-:W2:Y:S04]  /*0150*/  @P0 LDG.E.U8.CONSTANT R8, desc[UR6][R6.64] ;  /* 0x0000000606080981 */ /* 0x008ea8000c1e9100 */
[----:B------:R-:W3:Y:S04]  /*0160*/  @!P2 LDG.E.U8.CONSTANT R16, desc[UR6][R6.64+0x1] ;  /* 0x000001060610a981 */ /* 0x000ee8000c1e9100 */
[----:B------:R0:W4:Y:S01]  /*0170*/  @!P1 LDG.E.U8.CONSTANT R14, desc[UR6][R6.64+-0x1] ;  /* 0xffffff06060e9981 */ /* 0x000122000c1e9100 */
[----:B------:R-:W1:Y:S01]  /*0180*/  S2UR UR5, SR_CgaCtaId ;  /* 0x00000000000579c3 */ /* 0x000e620000008800 */
[----:B------:R-:W-:Y:S01]  /*0190*/  UMOV UR4, 0x400 ;  /* 0x0000040000047882 */ /* 0x000fe20000000000 */
[----:B------:R-:W-:Y:S01]  /*01a0*/  VIADD R15, R10, 0xffffffff ;  /* 0xffffffff0a0f7836 */ /* 0x000fe20000000000 */
[----:B-1----:R-:W-:-:S06]  /*01b0*/  ULEA UR4, UR5, UR4, 0x18 ;  /* 0x0000000405047291 */ /* 0x002fcc000f8ec0ff */
[----:B------:R-:W-:-:S04]  /*01c0*/  IMAD.U32 R18, RZ, RZ, UR4 ;  /* 0x00000004ff127e24 */ /* 0x000fc8000f8e00ff */
[----:B------:R-:W-:-:S04]  /*01d0*/  IMAD R11, R17, 0x12, R18 ;  /* 0x00000012110b7824 */ /* 0x000fc800078e0212 */
[----:B------:R-:W-:Y:S02]  /*01e0*/  @P0 IMAD.IADD R9, R11, 0x1, R0 ;  /* 0x000000010b090824 */ /* 0x000fe400078e0200 */
[CC--:B0-----:R-:W-:Y:S02]  /*01f0*/  IMAD R6, R10.reuse, R4.reuse, R4 ;  /* 0x000000040a067224 */ /* 0x0c1fe400078e0204 */
[----:B------:R-:W-:Y:S02]  /*0200*/  IMAD R15, R15, R4, R3 ;  /* 0x000000040f0f7224 */ /* 0x000fe400078e0203 */
[----:B------:R-:W-:Y:S02]  /*0210*/  IMAD.IADD R7, R3, 0x1, R6 ;  /* 0x0000000103077824 */ /* 0x000fe400078e0206 */
[----:B------:R-:W-:Y:S01]  /*0220*/  VIADD R18, R10, 0x1 ;  /* 0x000000010a127836 */ /* 0x000fe20000000000 */
[----:B------:R-:W-:Y:S02]  /*0230*/  ISETP.NE.AND P4, PT, R17, RZ, PT ;  /* 0x000000ff1100720c */ /* 0x000fe40003f85270 */
[----:B------:R-:W-:-:S02]  /*0240*/  IADD3 R6, P3, PT, R7, UR8, RZ ;  /* 0x0000000807067c10 */ /* 0x000fc4000ff7e0ff */
[C---:B------:R-:W-:Y:S02]  /*0250*/  ISETP.NE.OR P4, PT, R0.reuse, 0xf, P4 ;  /* 0x0000000f0000780c */ /* 0x040fe40002785670 */
[----:B------:R-:W-:Y:S02]  /*0260*/  LEA.HI.X.SX32 R7, R7, UR9, 0x1, P3 ;  /* 0x0000000907077c11 */ /* 0x000fe400098f0eff */
[----:B------:R-:W-:Y:S02]  /*0270*/  LOP3.LUT P6, RZ, R0, R17, RZ, 0xfc, !PT ;  /* 0x0000001100ff7212 */ /* 0x000fe400078cfcff */
[----:B------:R-:W-:Y:S02]  /*0280*/  ISETP.GE.OR P4, PT, R13, R4, P4 ;  /* 0x000000040d00720c */ /* 0x000fe40002786670 */
[----:B------:R-:W-:Y:S02]  /*0290*/  ISETP.LT.OR P6, PT, R3, 0x1, P6 ;  /* 0x000000010300780c */ /* 0x000fe400037c1670 */
[----:B------:R-:W-:-:S02]  /*02a0*/  ISETP.EQ.OR P4, PT, R10, RZ, P4 ;  /* 0x000000ff0a00720c */ /* 0x000fc40002782670 */
[C---:B------:R-:W-:Y:S01]  /*02b0*/  ISETP.EQ.OR P6, PT, R10.reuse, RZ, P6 ;  /* 0x000000ff0a00720c */ /* 0x040fe200037c2670 */
[----:B--2---:R0:W-:Y:S04]  /*02c0*/  @P0 STS.U8 [R9+0x13], R8 ;  /* 0x0000130809000388 */ /* 0x0041e80000000000 */
[----:B---3--:R1:W-:Y:S01]  /*02d0*/  @!P2 STS.U8 [R11+0x23], R16 ;  /* 0x000023100b00a388 */ /* 0x0083e20000000000 */
[----:B------:R-:W-:-:S04]  /*02e0*/  ISETP.NE.AND P2, PT, R10, RZ, PT ;  /* 0x000000ff0a00720c */ /* 0x000fc80003f45270 */
[----:B------:R-:W-:Y:S02]  /*02f0*/  ISETP.NE.OR P2, PT, R17, RZ, !P2 ;  /* 0x000000ff1100720c */ /* 0x000fe40005745670 */
[C---:B0-----:R-:W-:Y:S01]  /*0300*/  IADD3 R8, P5, PT, R15.reuse, UR8, RZ ;  /* 0x000000080f087c10 */ /* 0x041fe2000ffbe0ff */
[----:B----4-:R0:W-:Y:S01]  /*0310*/  @!P1 STS.U8 [R11+0x12], R14 ;  /* 0x0000120e0b009388 */ /* 0x0101e20000000000 */
[----:B------:R-:W-:Y:S02]  /*0320*/  ISETP.GE.AND P1, PT, R18, R5, PT ;  /* 0x000000051200720c */ /* 0x000fe40003f26270 */
[----:B------:R-:W-:Y:S02]  /*0330*/  LEA.HI.X.SX32 R9, R15, UR9, 0x1, P5 ;  /* 0x000000090f097c11 */ /* 0x000fe4000a8f0eff */
[C---:B------:R-:W-:Y:S02]  /*0340*/  ISETP.NE.AND P5, PT, R17.reuse, 0xf, PT ;  /* 0x0000000f1100780c */ /* 0x040fe40003fa5270 */
[----:B------:R-:W-:Y:S01]  /*0350*/  ISETP.NE.OR P1, PT, R17, 0xf, P1 ;  /* 0x0000000f1100780c */ /* 0x000fe20000f25670 */
[----:B-1----:R-:W2:Y:S01]  /*0360*/  @!P4 LDG.E.U8.CONSTANT R16, desc[UR6][R8.64+0x1] ;  /* 0x000001060810c981 */ /* 0x002ea2000c1e9100 */
[----:B------:R-:W-:-:S02]  /*0370*/  ISETP.NE.OR P3, PT, R0, 0xf, P5 ;  /* 0x0000000f0000780c */ /* 0x000fc40002f65670 */
[----:B------:R-:W-:Y:S01]  /*0380*/  ISETP.NE.OR P5, PT, R0, RZ, P5 ;  /* 0x000000ff0000720c */ /* 0x000fe20002fa5670 */
[----:B0-----:R-:W3:Y:S01]  /*0390*/  @!P6 LDG.E.U8.CONSTANT R14, desc[UR6][R8.64+-0x1] ;  /* 0xffffff06080ee981 */ /* 0x001ee2000c1e9100 */
[----:B------:R-:W-:-:S03]  /*03a0*/  ISETP.GE.OR P3, PT, R13, R4, P3 ;  /* 0x000000040d00720c */ /* 0x000fc60001f66670 */
[----:B------:R-:W4:Y:S01]  /*03b0*/  @!P2 LDG.E.U8.CONSTANT R13, desc[UR6][R8.64] ;  /* 0x00000006080da981 */ /* 0x000f22000c1e9100 */
[----:B------:R-:W-:Y:S02]  /*03c0*/  ISETP.LT.OR P5, PT, R3, 0x1, P5 ;  /* 0x000000010300780c */ /* 0x000fe40002fa1670 */
[CC--:B------:R-:W-:Y:S01]  /*03d0*/  ISETP.GE.OR P3, PT, R18.reuse, R5.reuse, P3 ;  /* 0x000000051200720c */ /* 0x0c0fe20001f66670 */
[----:B------:R-:W5:Y:S01]  /*03e0*/  @!P1 LDG.E.U8.CONSTANT R15, desc[UR6][R6.64] ;  /* 0x00000006060f9981 */ /* 0x000f62000c1e9100 */
[----:B------:R-:W-:-:S11]  /*03f0*/  ISETP.GE.OR P5, PT, R18, R5, P5 ;  /* 0x000000051200720c */ /* 0x000fd60002fa6670 */
[----:B------:R-:W2:Y:S04]  /*0400*/  @!P3 LDG.E.U8.CONSTANT R18, desc[UR6][R6.64+0x1] ;  /* 0x000001060612b981 */ /* 0x000ea8000c1e9100 */
[----:B------:R-:W2:Y:S01]  /*0410*/  @!P5 LDG.E.U8.CONSTANT R17, desc[UR6][R6.64+-0x1] ;  /* 0xffffff060611d981 */ /* 0x000ea2000c1e9100 */
[----:B------:R-:W-:Y:S02]  /*0420*/  VIADD R4, R4, 0xffffffff ;  /* 0xffffffff04047836 */ /* 0x000fe40000000000 */
[----:B------:R-:W-:Y:S01]  /*0430*/  VIADD R5, R5, 0xffffffff ;  /* 0xffffffff05057836 */ /* 0x000fe20000000000 */
[----:B----4-:R0:W-:Y:S01]  /*0440*/  @!P2 STS.U8 [R0+UR4+0x1], R13 ;  /* 0x0000010d0000a988 */ /* 0x0101e20008000004 */
[----:B------:R-:W-:-:S04]  /*0450*/  ISETP.NE.AND P2, PT, R10, RZ, PT ;  /* 0x000000ff0a00720c */ /* 0x000fc80003f45270 */
[C---:B------:R-:W-:Y:S01]  /*0460*/  ISETP.NE.AND P2, PT, R3.reuse, RZ, P2 ;  /* 0x000000ff0300720c */ /* 0x040fe20001745270 */
[----:B-----5:R0:W-:Y:S01]  /*0470*/  @!P1 STS.U8 [R0+UR4+0x133], R15 ;  /* 0x0001330f00009988 */ /* 0x0201e20008000004 */
[----:B------:R-:W-:Y:S02]  /*0480*/  ISETP.NE.AND P1, PT, R10, R5, PT ;  /* 0x000000050a00720c */ /* 0x000fe40003f25270 */
[----:B------:R-:W-:Y:S01]  /*0490*/  ISETP.NE.AND P2, PT, R3, R4, P2 ;  /* 0x000000040300720c */ /* 0x000fe20001745270 */
[----:B---3--:R0:W-:Y:S04]  /*04a0*/  @!P6 STS.U8 [UR4], R14 ;  /* 0x0000000eff00e988 */ /* 0x0081e80008000004 */
[----:B--2---:R0:W-:Y:S04]  /*04b0*/  @!P4 STS.U8 [UR4+0x11], R16 ;  /* 0x00001110ff00c988 */ /* 0x0041e80008000004 */
[----:B------:R0:W-:Y:S04]  /*04c0*/  @!P3 STS.U8 [UR4+0x143], R18 ;  /* 0x00014312ff00b988 */ /* 0x0001e80008000004 */
[----:B------:R0:W-:Y:S01]  /*04d0*/  @!P5 STS.U8 [UR4+0x132], R17 ;  /* 0x00013211ff00d988 */ /* 0x0001e20008000004 */
[----:B------:R-:W-:Y:S06]  /*04e0*/  BAR.SYNC.DEFER_BLOCKING 0x0 ;  /* 0x0000000000007b1d */ /* 0x000fec0000010000 */
[----:B------:R-:W-:Y:S05]  /*04f0*/  @P2 BRA P1, `(.L_x_0) ;  /* 0x0000000000242947 */ /* 0x000fea0000800000 */
[----:B------:R-:W-:Y:S05]  /*0500*/  @!P0 EXIT ;  /* 0x000000000000894d */ /* 0x000fea0003800000 */
[----:B------:R-:W1:Y:S01]  /*0510*/  LDC.64 R4, c[0x0][0x388] ;  /* 0x0000e200ff047b82 */ /* 0x000e620000000a00 */
[----:B------:R-:W2:Y:S02]  /*0520*/  LDCU.64 UR4, c[0x0][0x390] ;  /* 0x00007200ff0477ac */ /* 0x000ea40008000a00 */
[----:B--2---:R-:W-:-:S04]  /*0530*/  IADD3 R6, P0, PT, R2, UR4, RZ ;  /* 0x0000000402067c10 */ /* 0x004fc8000ff1e0ff */
[----:B------:R-:W-:Y:S01]  /*0540*/  IADD3.X R7, PT, PT, R12, UR5, RZ, P0, !PT ;  /* 0x000000050c077c10 */ /* 0x000fe200087fe4ff */
[----:B-1----:R-:W-:-:S05]  /*0550*/  IMAD.WIDE R2, R2, 0x4, R4 ;  /* 0x0000000402027825 */ /* 0x002fca00078e0204 */
[----:B------:R-:W-:Y:S04]  /*0560*/  STG.E desc[UR6][R2.64], RZ ;  /* 0x000000ff02007986 */ /* 0x000fe8000c101906 */
[----:B------:R-:W-:Y:S01]  /*0570*/  STG.E.U8 desc[UR6][R6.64], RZ ;  /* 0x000000ff06007986 */ /* 0x000fe2000c101106 */
[----:B------:R-:W-:Y:S05]  /*0580*/  EXIT ;  /* 0x000000000000794d */ /* 0x000fea0003800000 */
.L_x_0:
[----:B------:R-:W-:Y:S01]  /*0590*/  IMAD.IADD R10, R11, 0x1, R0 ;  /* 0x000000010b0a7824 */ /* 0x000fe200078e0200 */
[----:B------:R-:W-:Y:S04]  /*05a0*/  BSSY.RECONVERGENT B0, `(.L_x_1) ;  /* 0x0000020000007945 */ /* 0x000fe80003800200 */
[----:B------:R-:W-:Y:S04]  /*05b0*/  LDS.U8 R5, [R10+0x2] ;  /* 0x000002000a057984 */ /* 0x000fe80000000000 */
[----:B------:R-:W1:Y:S04]  /*05c0*/  LDS.U8 R6, [R10+0x14] ;  /* 0x000014000a067984 */ /* 0x000e680000000000 */
[----:B0-----:R-:W-:Y:S04]  /*05d0*/  LDS.U8 R0, [R10] ;  /* 0x000000000a007984 */ /* 0x001fe80000000000 */
[----:B------:R-:W0:Y:S04]  /*05e0*/  LDS.U8 R3, [R10+0x12] ;  /* 0x000012000a037984 */ /* 0x000e280000000000 */
[----:B------:R-:W-:Y:S04]  /*05f0*/  LDS.U8 R4, [R10+0x24] ;  /* 0x000024000a047984 */ /* 0x000fe80000000000 */
[----:B------:R-:W2:Y:S04]  /*0600*/  LDS.U8 R11, [R10+0x25] ;  /* 0x000025000a0b7984 */ /* 0x000ea80000000000 */
[----:B------:R-:W3:Y:S04]  /*0610*/  LDS.U8 R7, [R10+0x26] ;  /* 0x000026000a077984 */ /* 0x000ee80000000000 */
[----:B------:R-:W4:Y:S01]  /*0620*/  LDS.U8 R9, [R10+0x1] ;  /* 0x000001000a097984 */ /* 0x000f220000000000 */
[----:B-1----:R-:W-:-:S02]  /*0630*/  IMAD R6, R6, 0x2, R5 ;  /* 0x0000000206067824 */ /* 0x002fc400078e0205 */
[----:B0-----:R-:W-:Y:S02]  /*0640*/  IMAD R3, R3, 0x2, R0 ;  /* 0x0000000203037824 */ /* 0x001fe400078e0200 */
[----:B--2---:R-:W-:Y:S02]  /*0650*/  IMAD R8, R11, 0x2, R4 ;  /* 0x000000020b087824 */ /* 0x004fe400078e0204 */
[C---:B---3--:R-:W-:Y:S02]  /*0660*/  IMAD.IADD R6, R7.reuse, 0x1, R6 ;  /* 0x0000000107067824 */ /* 0x048fe400078e0206 */
[----:B------:R-:W-:Y:S02]  /*0670*/  IMAD.IADD R8, R7, 0x1, R8 ;  /* 0x0000000107087824 */ /* 0x000fe400078e0208 */
[----:B----4-:R-:W-:Y:S01]  /*0680*/  IMAD R0, R9, 0x2, R0 ;  /* 0x0000000209007824 */ /* 0x010fe200078e0200 */
[----:B------:R-:W-:-:S04]  /*0690*/  IADD3 R4, PT, PT, -R6, R3, R4 ;  /* 0x0000000306047210 */ /* 0x000fc80007ffe104 */
[----:B------:R-:W-:Y:S01]  /*06a0*/  IADD3 R8, PT, PT, -R8, R0, R5 ;  /* 0x0000000008087210 */ /* 0x000fe20007ffe105 */
[----:B------:R-:W-:-:S04]  /*06b0*/  IMAD R3, R4, R4, RZ ;  /* 0x0000000404037224 */ /* 0x000fc800078e02ff */
[----:B------:R-:W-:-:S05]  /*06c0*/  IMAD R3, R8, R8, R3 ;  /* 0x0000000808037224 */ /* 0x000fca00078e0203 */
[----:B------:R-:W-:-:S04]  /*06d0*/  I2FP.F32.U32 R0, R3 ;  /* 0x0000000300007245 */ /* 0x000fc80000201000 */
[----:B------:R0:W1:Y:S01]  /*06e0*/  MUFU.RSQ R3, R0 ;  /* 0x0000000000037308 */ /* 0x0000620000001400 */
[----:B------:R-:W-:-:S05]  /*06f0*/  VIADD R5, R0, 0xf3000000 ;  /* 0xf300000000057836 */ /* 0x000fca0000000000 */
[----:B------:R-:W-:-:S13]  /*0700*/  ISETP.GT.U32.AND P0, PT, R5, 0x727fffff, PT ;  /* 0x727fffff0500780c */ /* 0x000fda0003f04070 */
[----:B01----:R-:W-:Y:S05]  /*0710*/  @!P0 BRA `(.L_x_2) ;  /* 0x0000000000108947 */ /* 0x003fea0003800000 */
[----:B------:R-:W-:-:S07]  /*0720*/  MOV R9, 0x740 ;  /* 0x0000074000097802 */ /* 0x000fce0000000f00 */
[----:B------:R-:W-:Y:S05]  /*0730*/  CALL.REL.NOINC `($__internal_0_$__cuda_sm20_sqrt_rn_f32_slowpath) ;  /* 0x0000000400547944 */ /* 0x000fea0003c00000 */
[----:B------:R-:W-:Y:S01]  /*0740*/  IMAD.MOV.U32 R5, RZ, RZ, R3 ;  /* 0x000000ffff057224 */ /* 0x000fe200078e0003 */
[----:B------:R-:W-:Y:S06]  /*0750*/  BRA `(.L_x_3) ;  /* 0x0000000000107947 */ /* 0x000fec0003800000 */
.L_x_2:
[----:B------:R-:W-:Y:S01]  /*0760*/  FMUL.FTZ R5, R0, R3 ;  /* 0x0000000300057220 */ /* 0x000fe20000410000 */
[----:B------:R-:W-:-:S03]  /*0770*/  FMUL.FTZ R3, R3, 0.5 ;  /* 0x3f00000003037820 */ /* 0x000fc60000410000 */
[----:B------:R-:W-:-:S04]  /*0780*/  FFMA R0, -R5, R5, R0 ;  /* 0x0000000505007223 */ /* 0x000fc80000000100 */
[----:B------:R-:W-:-:S07]  /*0790*/  FFMA R5, R0, R3, R5 ;  /* 0x0000000300057223 */ /* 0x000fce0000000005 */
.L_x_3:
[----:B------:R-:W-:Y:S05]  /*07a0*/  BSYNC.RECONVERGENT B0 ;  /* 0x0000000000007941 */ /* 0x000fea0003800200 */
.L_x_1:
[----:B------:R-:W-:Y:S01]  /*07b0*/  I2FP.F32.S32 R6, R8 ;  /* 0x0000000800067245 */ /* 0x000fe20000201400 */
[----:B------:R-:W-:Y:S01]  /*07c0*/  BSSY.RECONVERGENT B0, `(.L_x_4) ;  /* 0x0000010000007945 */ /* 0x000fe20003800200 */
[----:B------:R-:W-:-:S04]  /*07d0*/  I2FP.F32.S32 R7, R4 ;  /* 0x0000000400077245 */ /* 0x000fc80000201400 */
[----:B------:R-:W-:-:S04]  /*07e0*/  FSETP.GT.AND P2, PT, |R6|, |R7|, PT ;  /* 0x400000070600720b */ /* 0x000fc80003f44200 */
[----:B------:R-:W-:Y:S02]  /*07f0*/  FSEL R3, |R6|, |R7|, P2 ;  /* 0x4000000706037208 */ /* 0x000fe40001000200 */
[----:B------:R-:W-:Y:S02]  /*0800*/  FSEL R0, |R7|, |R6|, P2 ;  /* 0x4000000607007208 */ /* 0x000fe40001000200 */
[----:B------:R-:W0:Y:S08]  /*0810*/  MUFU.RCP R8, R3 ;  /* 0x0000000300087308 */ /* 0x000e300000001000 */
[----:B------:R-:W1:Y:S01]  /*0820*/  FCHK P0, R0, R3 ;  /* 0x0000000300007302 */ /* 0x000e620000000000 */
[----:B0-----:R-:W-:-:S04]  /*0830*/  FFMA R9, -R3, R8, 1 ;  /* 0x3f80000003097423 */ /* 0x001fc80000000108 */
[----:B------:R-:W-:-:S04]  /*0840*/  FFMA R9, R8, R9, R8 ;  /* 0x0000000908097223 */ /* 0x000fc80000000008 */
[----:B------:R-:W-:-:S04]  /*0850*/  FFMA R8, R0, R9, RZ ;  /* 0x0000000900087223 */ /* 0x000fc800000000ff */
[----:B------:R-:W-:-:S04]  /*0860*/  FFMA R10, -R3, R8, R0 ;  /* 0x00000008030a7223 */ /* 0x000fc80000000100 */
[----:B------:R-:W-:Y:S01]  /*0870*/  FFMA R8, R9, R10, R8 ;  /* 0x0000000a09087223 */ /* 0x000fe20000000008 */
[----:B-1----:R-:W-:Y:S06]  /*0880*/  @!P0 BRA `(.L_x_5) ;  /* 0x00000000000c8947 */ /* 0x002fec0003800000 */
[----:B------:R-:W-:-:S07]  /*0890*/  MOV R8, 0x8b0 ;  /* 0x000008b000087802 */ /* 0x000fce0000000f00 */
[----:B------:R-:W-:Y:S05]  /*08a0*/  CALL.REL.NOINC `($__internal_1_$__cuda_sm3x_div_rn_noftz_f32_slowpath) ;  /* 0x0000000400507944 */ /* 0x000fea0003c00000 */
[----:B------:R-:W-:-:S07]  /*08b0*/  IMAD.MOV.U32 R8, RZ, RZ, R0 ;  /* 0x000000ffff087224 */ /* 0x000fce00078e0000 */
.L_x_5:
[----:B------:R-:W-:Y:S05]  /*08c0*/  BSYNC.RECONVERGENT B0 ;  /* 0x0000000000007941 */ /* 0x000fea0003800200 */
.L_x_4:
[----:B------:R-:W-:Y:S02]  /*08d0*/  IMAD.MOV.U32 R9, RZ, RZ, 0x3b33710b ;  /* 0x3b33710bff097424 */ /* 0x000fe400078e00ff */
[----:B------:R-:W-:Y:S01]  /*08e0*/  FMUL R0, R8, R8 ;  /* 0x0000000808007220 */ /* 0x000fe20000400000 */
[----:B------:R-:W-:Y:S01]  /*08f0*/  IMAD.MOV.U32 R10, RZ, RZ, 0x3f6ee581 ;  /* 0x3f6ee581ff0a7424 */ /* 0x000fe200078e00ff */
[----:B------:R-:W-:Y:S01]  /*0900*/  ISETP.GE.AND P0, PT, R4, RZ, PT ;  /* 0x000000ff0400720c */ /* 0x000fe20003f06270 */
[----:B------:R-:W-:Y:S01]  /*0910*/  BSSY.RECONVERGENT B0, `(.L_x_6) ;  /* 0x0000026000007945 */ /* 0x000fe20003800200 */
[----:B------:R-:W-:Y:S01]  /*0920*/  FFMA R9, R0, R9, -0.015681877732276916504 ;  /* 0xbc80774800097423 */ /* 0x000fe20000000009 */
[----:B------:R-:W-:Y:S01]  /*0930*/  FSETP.NEU.AND P3, PT, |R7|, |R6|, PT ;  /* 0x400000060700720b */ /* 0x000fe20003f6d200 */
[----:B------:R-:W-:Y:S01]  /*0940*/  FADD R7, |R6|, |R7| ;  /* 0x4000000706077221 */ /* 0x000fe20000000200 */
[----:B------:R-:W-:Y:S01]  /*0950*/  FSETP.NEU.AND P1, PT, R3, RZ, PT ;  /* 0x000000ff0300720b */ /* 0x000fe20003f2d000 */
[----:B------:R-:W-:Y:S01]  /*0960*/  FFMA R9, R0, R9, 0.042200751602649688721 ;  /* 0x3d2cdab200097423 */ /* 0x000fe20000000009 */
[----:B------:R-:W-:Y:S01]  /*0970*/  FSEL R4, R10, 1.8663789033889770508, P2 ;  /* 0x3feee5810a047808 */ /* 0x000fe20001000000 */
[----:B------:R-:W-:-:S02]  /*0980*/  IMAD.MOV.U32 R3, RZ, RZ, 0x40490fdb ;  /* 0x40490fdbff037424 */ /* 0x000fc400078e00ff */
[----:B------:R-:W-:-:S04]  /*0990*/  FFMA R9, R0, R9, -0.074792981147766113281 ;  /* 0xbd992d1000097423 */ /* 0x000fc80000000009 */
[----:B------:R-:W-:-:S04]  /*09a0*/  FFMA R9, R0, R9, 0.10640415549278259277 ;  /* 0x3dd9ea6c00097423 */ /* 0x000fc80000000009 */
[----:B------:R-:W-:-:S04]  /*09b0*/  FFMA R9, R0, R9, -0.14207722246646881104 ;  /* 0xbe117cb100097423 */ /* 0x000fc80000000009 */
[----:B------:R-:W-:-:S04]  /*09c0*/  FFMA R9, R0, R9, 0.19993925094604492188 ;  /* 0x3e4cbce000097423 */ /* 0x000fc80000000009 */
[----:B------:R-:W-:-:S04]  /*09d0*/  FFMA R9, R0, R9, -0.33333197236061096191 ;  /* 0xbeaaaa7d00097423 */ /* 0x000fc80000000009 */
[----:B------:R-:W-:-:S04]  /*09e0*/  FMUL R9, R0, R9 ;  /* 0x0000000900097220 */ /* 0x000fc80000400000 */
[----:B------:R-:W-:-:S04]  /*09f0*/  FFMA R9, R9, R8, R8 ;  /* 0x0000000809097223 */ /* 0x000fc80000000008 */
[----:B------:R-:W-:-:S05]  /*0a00*/  FFMA R0, R10, 1.6832555532455444336, -R9 ;  /* 0x3fd774eb0a007823 */ /* 0x000fca0000000809 */
[-C--:B------:R-:W-:Y:S01]  /*0a10*/  FSEL R11, R0, R9.reuse, P2 ;  /* 0x00000009000b7208 */ /* 0x080fe20001000000 */
[----:B------:R-:W-:Y:S01]  /*0a20*/  IMAD.MOV.U32 R0, RZ, RZ, 0x4016cbe4 ;  /* 0x4016cbe4ff007424 */ /* 0x000fe200078e00ff */
[----:B------:R-:W-:-:S05]  /*0a30*/  FSEL R9, R9, -R9, P2 ;  /* 0x8000000909097208 */ /* 0x000fca0001000000 */
[----:B------:R-:W-:Y:S01]  /*0a40*/  @!P0 FFMA R11, R4, 1.6832555532455444336, R9 ;  /* 0x3fd774eb040b8823 */ /* 0x000fe20000000009 */
[----:B------:R-:W-:Y:S01]  /*0a50*/  @!P3 FSEL R11, R0, 0.78539818525314331055, !P0 ;  /* 0x3f490fdb000bb808 */ /* 0x000fe20004000000 */
[----:B------:R-:W-:Y:S01]  /*0a60*/  IMAD.MOV.U32 R4, RZ, RZ, 0x3ea2f983 ;  /* 0x3ea2f983ff047424 */ /* 0x000fe200078e00ff */
[----:B------:R-:W-:Y:S02]  /*0a70*/  @!P1 FSEL R11, RZ, 3.1415927410125732422, P0 ;  /* 0x40490fdbff0b9808 */ /* 0x000fe40000000000 */
[----:B------:R-:W-:Y:S01]  /*0a80*/  FSETP.NAN.AND P0, PT, R7, R7, PT ;  /* 0x000000070700720b */ /* 0x000fe20003f08000 */
[----:B------:R-:W-:Y:S01]  /*0a90*/  FFMA R3, R4, -R3, 1 ;  /* 0x3f80000004037423 */ /* 0x000fe20000000803 */
[----:B------:R-:W-:-:S03]  /*0aa0*/  LOP3.LUT R6, R11, 0x80000000, R6, 0xb8, !PT ;  /* 0x800000000b067812 */ /* 0x000fc600078eb806 */
[----:B------:R-:W-:Y:S01]  /*0ab0*/  FFMA R3, R3, R4, 0.31830987334251403809 ;  /* 0x3ea2f98303037423 */ /* 0x000fe20000000004 */
[----:B------:R-:W-:-:S05]  /*0ac0*/  FSEL R0, R7, R6, P0 ;  /* 0x0000000607007208 */ /* 0x000fca0000000000 */
[----:B------:R-:W-:-:S04]  /*0ad0*/  FMUL R0, R0, 180 ;  /* 0x4334000000007820 */ /* 0x000fc80000400000 */
[----:B------:R-:W0:Y:S01]  /*0ae0*/  FCHK P0, R0, 3.1415927410125732422 ;  /* 0x40490fdb00007902 */ /* 0x000e220000000000 */
[----:B------:R-:W-:-:S04]  /*0af0*/  FFMA R4, R0, R3, RZ ;  /* 0x0000000300047223 */ /* 0x000fc800000000ff */
[----:B------:R-:W-:-:S04]  /*0b00*/  FFMA R6, R4, -3.1415927410125732422, R0 ;  /* 0xc0490fdb04067823 */ /* 0x000fc80000000000 */
[----:B------:R-:W-:Y:S01]  /*0b10*/  FFMA R3, R3, R6, R4 ;  /* 0x0000000603037223 */ /* 0x000fe20000000004 */
[----:B0-----:R-:W-:Y:S06]  /*0b20*/  @!P0 BRA `(.L_x_7) ;  /* 0x0000000000108947 */ /* 0x001fec0003800000 */
[----:B------:R-:W-:Y:S01]  /*0b30*/  IMAD.MOV.U32 R3, RZ, RZ, 0x40490fdb ;  /* 0x40490fdbff037424 */ /* 0x000fe200078e00ff */
[----:B------:R-:W-:-:S07]  /*0b40*/  MOV R8, 0xb60 ;  /* 0x00000b6000087802 */ /* 0x000fce0000000f00 */
[----:B------:R-:W-:Y:S05]  /*0b50*/  CALL.REL.NOINC `($__internal_1_$__cuda_sm3x_div_rn_noftz_f32_slowpath) ;  /* 0x0000000000a47944 */ /* 0x000fea0003c00000 */
[----:B------:R-:W-:-:S07]  /*0b60*/  IMAD.MOV.U32 R3, RZ, RZ, R0 ;  /* 0x000000ffff037224 */ /* 0x000fce00078e0000 */
.L_x_7:
[----:B------:R-:W-:Y:S05]  /*0b70*/  BSYNC.RECONVERGENT B0 ;  /* 0x0000000000007941 */ /* 0x000fea0003800200 */
.L_x_6:
[----:B------:R-:W-:Y:S01]  /*0b80*/  FSETP.GEU.AND P0, PT, R3, RZ, PT ;  /* 0x000000ff0300720b */ /* 0x000fe20003f0e000 */
[----:B------:R-:W0:Y:S01]  /*0b90*/  LDC.64 R6, c[0x0][0x388] ;  /* 0x0000e200ff067b82 */ /* 0x000e220000000a00 */
[----:B------:R-:W1:Y:S01]  /*0ba0*/  LDCU.64 UR4, c[0x0][0x390] ;  /* 0x00007200ff0477ac */ /* 0x000e620008000a00 */
[----:B------:R-:W-:-:S10]  /*0bb0*/  IMAD.MOV.U32 R0, RZ, RZ, 0x2 ;  /* 0x00000002ff007424 */ /* 0x000fd400078e00ff */
[----:B------:R-:W-:-:S05]  /*0bc0*/  @!P0 FADD R3, R3, 180 ;  /* 0x4334000003038421 */ /* 0x000fca0000000000 */
[C---:B------:R-:W-:Y:S02]  /*0bd0*/  FSETP.GEU.AND P0, PT, R3.reuse, 112.5, PT ;  /* 0x42e100000300780b */ /* 0x040fe40003f0e000 */
[C---:B------:R-:W-:Y:S02]  /*0be0*/  FSETP.GEU.AND P1, PT, R3.reuse, 67.5, PT ;  /* 0x428700000300780b */ /* 0x040fe40003f2e000 */
[----:B------:R-:W-:Y:S02]  /*0bf0*/  SEL R0, R0, 0x3, !P0 ;  /* 0x0000000300007807 */ /* 0x000fe40004000000 */
[----:B------:R-:W-:Y:S01]  /*0c00*/  FSETP.GEU.AND P0, PT, R3, 22.5, PT ;  /* 0x41b400000300780b */ /* 0x000fe20003f0e000 */
[C---:B0-----:R-:W-:Y:S01]  /*0c10*/  IMAD.WIDE R6, R2.reuse, 0x4, R6 ;  /* 0x0000000402067825 */ /* 0x041fe200078e0206 */
[----:B-1----:R-:W-:Y:S02]  /*0c20*/  IADD3 R8, P2, PT, R2, UR4, RZ ;  /* 0x0000000402087c10 */ /* 0x002fe4000ff5e0ff */
[----:B------:R-:W-:-:S02]  /*0c30*/  SEL R0, R0, 0x1, P1 ;  /* 0x0000000100007807 */ /* 0x000fc40000800000 */
[----:B------:R-:W-:Y:S01]  /*0c40*/  IADD3.X R9, PT, PT, R12, UR5, RZ, P2, !PT ;  /* 0x000000050c097c10 */ /* 0x000fe200097fe4ff */
[----:B------:R-:W-:Y:S01]  /*0c50*/  STG.E desc[UR6][R6.64], R5 ;  /* 0x0000000506007986 */ /* 0x000fe2000c101906 */
[----:B------:R-:W-:-:S05]  /*0c60*/  SEL R3, R0, RZ, P0 ;  /* 0x000000ff00037207 */ /* 0x000fca0000000000 */
[----:B------:R-:W-:Y:S01]  /*0c70*/  STG.E.U8 desc[UR6][R8.64], R3 ;  /* 0x0000000308007986 */ /* 0x000fe2000c101106 */
[----:B------:R-:W-:Y:S05]  /*0c80*/  EXIT ;  /* 0x000000000000794d */ /* 0x000fea0003800000 */
        .weak           $__internal_0_$__cuda_sm20_sqrt_rn_f32_slowpath
        .type           $__internal_0_$__cuda_sm20_sqrt_rn_f32_slowpath,@function
        .size           $__internal_0_$__cuda_sm20_sqrt_rn_f32_slowpath,($__internal_1_$__cuda_sm3x_div_rn_noftz_f32_slowpath - $__internal_0_$__cuda_sm20_sqrt_rn_f32_slowpath)
$__internal_0_$__cuda_sm20_sqrt_rn_f32_slowpath:
[----:B------:R-:W-:-:S13]  /*0c90*/  LOP3.LUT P0, RZ, R0, 0x7fffffff, RZ, 0xc0, !PT ;  /* 0x7fffffff00ff7812 */ /* 0x000fda000780c0ff */
[----:B------:R-:W-:Y:S01]  /*0ca0*/  @!P0 IMAD.MOV.U32 R3, RZ, RZ, R0 ;  /* 0x000000ffff038224 */ /* 0x000fe200078e0000 */
[----:B------:R-:W-:Y:S06]  /*0cb0*/  @!P0 BRA `(.L_x_8) ;  /* 0x0000000000408947 */ /* 0x000fec0003800000 */
[----:B------:R-:W-:-:S13]  /*0cc0*/  FSETP.GEU.FTZ.AND P0, PT, R0, RZ, PT ;  /* 0x000000ff0000720b */ /* 0x000fda0003f1e000 */
[----:B------:R-:W-:Y:S01]  /*0cd0*/  @!P0 IMAD.MOV.U32 R3, RZ, RZ, 0x7fffffff ;  /* 0x7fffffffff038424 */ /* 0x000fe200078e00ff */
[----:B------:R-:W-:Y:S06]  /*0ce0*/  @!P0 BRA `(.L_x_8) ;  /* 0x0000000000348947 */ /* 0x000fec0003800000 */
[----:B------:R-:W-:-:S13]  /*0cf0*/  FSETP.GTU.FTZ.AND P0, PT, |R0|, +INF , PT ;  /* 0x7f8000000000780b */ /* 0x000fda0003f1c200 */
[----:B------:R-:W-:Y:S01]  /*0d00*/  @P0 FADD.FTZ R3, R0, 1 ;  /* 0x3f80000000030421 */ /* 0x000fe20000010000 */
[----:B------:R-:W-:Y:S06]  /*0d10*/  @P0 BRA `(.L_x_8) ;  /* 0x0000000000280947 */ /* 0x000fec0003800000 */
[----:B------:R-:W-:-:S13]  /*0d20*/  FSETP.NEU.FTZ.AND P0, PT, |R0|, +INF , PT ;  /* 0x7f8000000000780b */ /* 0x000fda0003f1d200 */
[----:B------:R-:W-:-:S04]  /*0d30*/  @P0 FFMA R5, R0, 1.84467440737095516160e+19, RZ ;  /* 0x5f80000000050823 */ /* 0x000fc800000000ff */
[----:B------:R-:W0:Y:S02]  /*0d40*/  @P0 MUFU.RSQ R6, R5 ;  /* 0x0000000500060308 */ /* 0x000e240000001400 */
[----:B0-----:R-:W-:Y:S01]  /*0d50*/  @P0 FMUL.FTZ R10, R5, R6 ;  /* 0x00000006050a0220 */ /* 0x001fe20000410000 */
[----:B------:R-:W-:-:S03]  /*0d60*/  @P0 FMUL.FTZ R6, R6, 0.5 ;  /* 0x3f00000006060820 */ /* 0x000fc60000410000 */
[----:B------:R-:W-:-:S04]  /*0d70*/  @P0 FADD.FTZ R3, -R10, -RZ ;  /* 0x800000ff0a030221 */ /* 0x000fc80000010100 */
[----:B------:R-:W-:Y:S01]  /*0d80*/  @P0 FFMA R7, R10, R3, R5 ;  /* 0x000000030a070223 */ /* 0x000fe20000000005 */
[----:B------:R-:W-:-:S03]  /*0d90*/  @!P0 IMAD.MOV.U32 R3, RZ, RZ, R0 ;  /* 0x000000ffff038224 */ /* 0x000fc600078e0000 */
[----:B------:R-:W-:-:S04]  /*0da0*/  @P0 FFMA R6, R7, R6, R10 ;  /* 0x0000000607060223 */ /* 0x000fc8000000000a */
[----:B------:R-:W-:-:S07]  /*0db0*/  @P0 FMUL.FTZ R3, R6, 2.3283064365386962891e-10 ;  /* 0x2f80000006030820 */ /* 0x000fce0000410000 */
.L_x_8:
[----:B------:R-:W-:Y:S02]  /*0dc0*/  IMAD.MOV.U32 R6, RZ, RZ, R9 ;  /* 0x000000ffff067224 */ /* 0x000fe400078e0009 */
[----:B------:R-:W-:-:S04]  /*0dd0*/  IMAD.MOV.U32 R7, RZ, RZ, 0x0 ;  /* 0x00000000ff077424 */ /* 0x000fc800078e00ff */
[----:B------:R-:W-:Y:S05]  /*0de0*/  RET.REL.NODEC R6 `(_Z11sobelKernelPKhPfPhii) ;  /* 0xfffffff006847950 */ /* 0x000fea0003c3ffff */
        .weak           $__internal_1_$__cuda_sm3x_div_rn_noftz_f32_slowpath
        .type           $__internal_1_$__cuda_sm3x_div_rn_noftz_f32_slowpath,@function
        .size           $__internal_1_$__cuda_sm3x_div_rn_noftz_f32_slowpath,(.L_x_22 - $__internal_1_$__cuda_sm3x_div_rn_noftz_f32_slowpath)
$__internal_1_$__cuda_sm3x_div_rn_noftz_f32_slowpath:
[--C-:B------:R-:W-:Y:S01]  /*0df0*/  SHF.R.U32.HI R10, RZ, 0x17, R3.reuse ;  /* 0x00000017ff0a7819 */ /* 0x100fe20000011603 */
[----:B------:R-:W-:Y:S01]  /*0e00*/  BSSY.RECONVERGENT B1, `(.L_x_9) ;  /* 0x0000063000017945 */ /* 0x000fe20003800200 */
[----:B------:R-:W-:Y:S01]  /*0e10*/  SHF.R.U32.HI R9, RZ, 0x17, R0 ;  /* 0x00000017ff097819 */ /* 0x000fe20000011600 */
[----:B------:R-:W-:Y:S01]  /*0e20*/  IMAD.MOV.U32 R11, RZ, RZ, R3 ;  /* 0x000000ffff0b7224 */ /* 0x000fe200078e0003 */
[----:B------:R-:W-:Y:S02]  /*0e30*/  LOP3.LUT R10, R10, 0xff, RZ, 0xc0, !PT ;  /* 0x000000ff0a0a7812 */ /* 0x000fe400078ec0ff */
[----:B------:R-:W-:-:S03]  /*0e40*/  LOP3.LUT R16, R9, 0xff, RZ, 0xc0, !PT ;  /* 0x000000ff09107812 */ /* 0x000fc600078ec0ff */
[----:B------:R-:W-:Y:S02]  /*0e50*/  VIADD R14, R10, 0xffffffff ;  /* 0xffffffff0a0e7836 */ /* 0x000fe40000000000 */
[----:B------:R-:W-:-:S03]  /*0e60*/  VIADD R13, R16, 0xffffffff ;  /* 0xffffffff100d7836 */ /* 0x000fc60000000000 */
[----:B------:R-:W-:-:S04]  /*0e70*/  ISETP.GT.U32.AND P0, PT, R14, 0xfd, PT ;  /* 0x000000fd0e00780c */ /* 0x000fc80003f04070 */
[----:B------:R-:W-:-:S13]  /*0e80*/  ISETP.GT.U32.OR P0, PT, R13, 0xfd, P0 ;  /* 0x000000fd0d00780c */ /* 0x000fda0000704470 */
[----:B------:R-:W-:Y:S01]  /*0e90*/  @!P0 IMAD.MOV.U32 R9, RZ, RZ, RZ ;  /* 0x000000ffff098224 */ /* 0x000fe200078e00ff */
[----:B------:R-:W-:Y:S06]  /*0ea0*/  @!P0 BRA `(.L_x_10) ;  /* 0x00000000005c8947 */ /* 0x000fec0003800000 */
[----:B------:R-:W-:Y:S02]  /*0eb0*/  FSETP.GTU.FTZ.AND P0, PT, |R0|, +INF , PT ;  /* 0x7f8000000000780b */ /* 0x000fe40003f1c200 */
[----:B------:R-:W-:-:S04]  /*0ec0*/  FSETP.GTU.FTZ.AND P1, PT, |R3|, +INF , PT ;  /* 0x7f8000000300780b */ /* 0x000fc80003f3c200 */
[----:B------:R-:W-:-:S13]  /*0ed0*/  PLOP3.LUT P0, PT, P0, P1, PT, 0xf8, 0x8f ;  /* 0x00000000008f781c */ /* 0x000fda0000703f70 */
[----:B------:R-:W-:Y:S05]  /*0ee0*/  @P0 BRA `(.L_x_11) ;  /* 0x00000004004c0947 */ /* 0x000fea0003800000 */
[----:B------:R-:W-:-:S13]  /*0ef0*/  LOP3.LUT P0, RZ, R11, 0x7fffffff, R0, 0xc8, !PT ;  /* 0x7fffffff0bff7812 */ /* 0x000fda000780c800 */
[----:B------:R-:W-:Y:S05]  /*0f00*/  @!P0 BRA `(.L_x_12) ;  /* 0x00000004003c8947 */ /* 0x000fea0003800000 */
[C---:B------:R-:W-:Y:S02]  /*0f10*/  FSETP.NEU.FTZ.AND P0, PT, |R0|.reuse, +INF , PT ;  /* 0x7f8000000000780b */ /* 0x040fe40003f1d200 */
[----:B------:R-:W-:Y:S02]  /*0f20*/  FSETP.NEU.FTZ.AND P3, PT, |R3|, +INF , PT ;  /* 0x7f8000000300780b */ /* 0x000fe40003f7d200 */
[----:B------:R-:W-:-:S11]  /*0f30*/  FSETP.NEU.FTZ.AND P1, PT, |R0|, +INF , PT ;  /* 0x7f8000000000780b */ /* 0x000fd60003f3d200 */
[----:B------:R-:W-:Y:S05]  /*0f40*/  @!P3 BRA !P0, `(.L_x_12) ;  /* 0x00000004002cb947 */ /* 0x000fea0004000000 */
[----:B------:R-:W-:-:S04]  /*0f50*/  LOP3.LUT P0, RZ, R0, 0x7fffffff, RZ, 0xc0, !PT ;  /* 0x7fffffff00ff7812 */ /* 0x000fc8000780c0ff */
[----:B------:R-:W-:-:S13]  /*0f60*/  PLOP3.LUT P0, PT, P3, P0, PT, 0x2f, 0xf2 ;  /* 0x0000000000f2781c */ /* 0x000fda0001f00577 */
[----:B------:R-:W-:Y:S05]  /*0f70*/  @P0 BRA `(.L_x_13) ;  /* 0x0000000400180947 */ /* 0x000fea0003800000 */
[----:B------:R-:W-:-:S04]  /*0f80*/  LOP3.LUT P0, RZ, R11, 0x7fffffff, RZ, 0xc0, !PT ;  /* 0x7fffffff0bff7812 */ /* 0x000fc8000780c0ff */
[----:B------:R-:W-:-:S13]  /*0f90*/  PLOP3.LUT P0, PT, P1, P0, PT, 0x2f, 0xf2 ;  /* 0x0000000000f2781c */ /* 0x000fda0000f00577 */
[----:B------:R-:W-:Y:S05]  /*0fa0*/  @P0 BRA `(.L_x_14) ;  /* 0x0000000400000947 */ /* 0x000fea0003800000 */
[----:B------:R-:W-:Y:S02]  /*0fb0*/  ISETP.GE.AND P0, PT, R13, RZ, PT ;  /* 0x000000ff0d00720c */ /* 0x000fe40003f06270 */
[----:B------:R-:W-:-:S11]  /*0fc0*/  ISETP.GE.AND P1, PT, R14, RZ, PT ;  /* 0x000000ff0e00720c */ /* 0x000fd60003f26270 */
[----:B------:R-:W-:Y:S02]  /*0fd0*/  @P0 IMAD.MOV.U32 R9, RZ, RZ, RZ ;  /* 0x000000ffff090224 */ /* 0x000fe400078e00ff */
[----:B------:R-:W-:Y:S01]  /*0fe0*/  @!P0 FFMA R0, R0, 1.84467440737095516160e+19, RZ ;  /* 0x5f80000000008823 */ /* 0x000fe200000000ff */
[----:B------:R-:W-:Y:S02]  /*0ff0*/  @!P0 IMAD.MOV.U32 R9, RZ, RZ, -0x40 ;  /* 0xffffffc0ff098424 */ /* 0x000fe400078e00ff */
[----:B------:R-:W-:Y:S02]  /*1000*/  @!P1 FFMA R11, R3, 1.84467440737095516160e+19, RZ ;  /* 0x5f800000030b9823 */ /* 0x000fe400000000ff */
[----:B------:R-:W-:-:S07]  /*1010*/  @!P1 VIADD R9, R9, 0x40 ;  /* 0x0000004009099836 */ /* 0x000fce0000000000 */
.L_x_10:
[----:B------:R-:W-:Y:S01]  /*1020*/  LEA R14, R10, 0xc0800000, 0x17 ;  /* 0xc08000000a0e7811 */ /* 0x000fe200078eb8ff */
[----:B------:R-:W-:Y:S04]  /*1030*/  BSSY.RECONVERGENT B2, `(.L_x_15) ;  /* 0x0000036000027945 */ /* 0x000fe80003800200 */
[----:B------:R-:W-:Y:S02]  /*1040*/  IMAD.IADD R14, R11, 0x1, -R14 ;  /* 0x000000010b0e7824 */ /* 0x000fe400078e0a0e */
[----:B------:R-:W-:Y:S02]  /*1050*/  VIADD R11, R16, 0xffffff81 ;  /* 0xffffff81100b7836 */ /* 0x000fe40000000000 */
[----:B------:R0:W1:Y:S01]  /*1060*/  MUFU.RCP R13, R14 ;  /* 0x0000000e000d7308 */ /* 0x0000620000001000 */
[----:B------:R-:W-:Y:S01]  /*1070*/  FADD.FTZ R15, -R14, -RZ ;  /* 0x800000ff0e0f7221 */ /* 0x000fe20000010100 */
[C---:B------:R-:W-:Y:S01]  /*1080*/  IMAD R0, R11.reuse, -0x800000, R0 ;  /* 0xff8000000b007824 */ /* 0x040fe200078e0200 */
[----:B0-----:R-:W-:-:S05]  /*1090*/  IADD3 R14, PT, PT, R11, 0x7f, -R10 ;  /* 0x0000007f0b0e7810 */ /* 0x001fca0007ffe80a */
[----:B------:R-:W-:Y:S02]  /*10a0*/  IMAD.IADD R9, R14, 0x1, R9 ;  /* 0x000000010e097824 */ /* 0x000fe400078e0209 */
[----:B-1----:R-:W-:-:S04]  /*10b0*/  FFMA R16, R13, R15, 1 ;  /* 0x3f8000000d107423 */ /* 0x002fc8000000000f */
[----:B------:R-:W-:-:S04]  /*10c0*/  FFMA R18, R13, R16, R13 ;  /* 0x000000100d127223 */ /* 0x000fc8000000000d */
[----:B------:R-:W-:-:S04]  /*10d0*/  FFMA R13, R0, R18, RZ ;  /* 0x00000012000d7223 */ /* 0x000fc800000000ff */
[----:B------:R-:W-:-:S04]  /*10e0*/  FFMA R16, R15, R13, R0 ;  /* 0x0000000d0f107223 */ /* 0x000fc80000000000 */
[----:B------:R-:W-:-:S04]  /*10f0*/  FFMA R13, R18, R16, R13 ;  /* 0x00000010120d7223 */ /* 0x000fc8000000000d */
[----:B------:R-:W-:-:S04]  /*1100*/  FFMA R16, R15, R13, R0 ;  /* 0x0000000d0f107223 */ /* 0x000fc80000000000 */
[----:B------:R-:W-:-:S05]  /*1110*/  FFMA R0, R18, R16, R13 ;  /* 0x0000001012007223 */ /* 0x000fca000000000d */
[----:B------:R-:W-:-:S04]  /*1120*/  SHF.R.U32.HI R10, RZ, 0x17, R0 ;  /* 0x00000017ff0a7819 */ /* 0x000fc80000011600 */
[----:B------:R-:W-:-:S05]  /*1130*/  LOP3.LUT R10, R10, 0xff, RZ, 0xc0, !PT ;  /* 0x000000ff0a0a7812 */ /* 0x000fca00078ec0ff */
[----:B------:R-:W-:-:S04]  /*1140*/  IMAD.IADD R15, R10, 0x1, R9 ;  /* 0x000000010a0f7824 */ /* 0x000fc800078e0209 */
[----:B------:R-:W-:-:S05]  /*1150*/  VIADD R10, R15, 0xffffffff ;  /* 0xffffffff0f0a7836 */ /* 0x000fca0000000000 */
[----:B------:R-:W-:-:S13]  /*1160*/  ISETP.GE.U32.AND P0, PT, R10, 0xfe, PT ;  /* 0x000000fe0a00780c */ /* 0x000fda0003f06070 */
[----:B------:R-:W-:Y:S05]  /*1170*/  @!P0 BRA `(.L_x_16) ;  /* 0x0000000000808947 */ /* 0x000fea0003800000 */
[----:B------:R-:W-:-:S13]  /*1180*/  ISETP.GT.AND P0, PT, R15, 0xfe, PT ;  /* 0x000000fe0f00780c */ /* 0x000fda0003f04270 */
[----:B------:R-:W-:Y:S05]  /*1190*/  @P0 BRA `(.L_x_17) ;  /* 0x00000000006c0947 */ /* 0x000fea0003800000 */
[----:B------:R-:W-:-:S13]  /*11a0*/  ISETP.GE.AND P0, PT, R15, 0x1, PT ;  /* 0x000000010f00780c */ /* 0x000fda0003f06270 */
[----:B------:R-:W-:Y:S05]  /*11b0*/  @P0 BRA `(.L_x_18) ;  /* 0x0000000000740947 */ /* 0x000fea0003800000 */
[----:B------:R-:W-:Y:S02]  /*11c0*/  ISETP.GE.AND P0, PT, R15, -0x18, PT ;  /* 0xffffffe80f00780c */ /* 0x000fe40003f06270 */
[----:B------:R-:W-:-:S11]  /*11d0*/  LOP3.LUT R0, R0, 0x80000000, RZ, 0xc0, !PT ;  /* 0x8000000000007812 */ /* 0x000fd600078ec0ff */
[----:B------:R-:W-:Y:S05]  /*11e0*/  @!P0 BRA `(.L_x_18) ;  /* 0x0000000000688947 */ /* 0x000fea0003800000 */
[CCC-:B------:R-:W-:Y:S01]  /*11f0*/  FFMA.RZ R9, R18.reuse, R16.reuse, R13.reuse ;  /* 0x0000001012097223 */ /* 0x1c0fe2000000c00d */
[C---:B------:R-:W-:Y:S02]  /*1200*/  VIADD R14, R15.reuse, 0x20 ;  /* 0x000000200f0e7836 */ /* 0x040fe40000000000 */
[CCC-:B------:R-:W-:Y:S01]  /*1210*/  FFMA.RM R10, R18.reuse, R16.reuse, R13.reuse ;  /* 0x00000010120a7223 */ /* 0x1c0fe2000000400d */
[----:B------:R-:W-:Y:S02]  /*1220*/  ISETP.NE.AND P3, PT, R15, RZ, PT ;  /* 0x000000ff0f00720c */ /* 0x000fe40003f65270 */
[----:B------:R-:W-:Y:S01]  /*1230*/  LOP3.LUT R11, R9, 0x7fffff, RZ, 0xc0, !PT ;  /* 0x007fffff090b7812 */ /* 0x000fe200078ec0ff */
[----:B------:R-:W-:Y:S01]  /*1240*/  FFMA.RP R9, R18, R16, R13 ;  /* 0x0000001012097223 */ /* 0x000fe2000000800d */
[----:B------:R-:W-:Y:S01]  /*1250*/  IMAD.MOV R13, RZ, RZ, -R15 ;  /* 0x000000ffff0d7224 */ /* 0x000fe200078e0a0f */
[----:B------:R-:W-:Y:S02]  /*1260*/  ISETP.NE.AND P1, PT, R15, RZ, PT ;  /* 0x000000ff0f00720c */ /* 0x000fe40003f25270 */
[----:B------:R-:W-:-:S02]  /*1270*/  LOP3.LUT R11, R11, 0x800000, RZ, 0xfc, !PT ;  /* 0x008000000b0b7812 */ /* 0x000fc400078efcff */
[----:B------:R-:W-:Y:S02]  /*1280*/  FSETP.NEU.FTZ.AND P0, PT, R9, R10, PT ;  /* 0x0000000a0900720b */ /* 0x000fe40003f1d000 */
[----:B------:R-:W-:Y:S02]  /*1290*/  SHF.L.U32 R14, R11, R14, RZ ;  /* 0x0000000e0b0e7219 */ /* 0x000fe400000006ff */
[----:B------:R-:W-:Y:S02]  /*12a0*/  SEL R10, R13, RZ, P3 ;  /* 0x000000ff0d0a7207 */ /* 0x000fe40001800000 */
[----:B------:R-:W-:Y:S02]  /*12b0*/  ISETP.NE.AND P1, PT, R14, RZ, P1 ;  /* 0x000000ff0e00720c */ /* 0x000fe40000f25270 */
[----:B------:R-:W-:Y:S02]  /*12c0*/  SHF.R.U32.HI R10, RZ, R10, R11 ;  /* 0x0000000aff0a7219 */ /* 0x000fe4000001160b */
[----:B------:R-:W-:-:S02]  /*12d0*/  PLOP3.LUT P0, PT, P0, P1, PT, 0xf8, 0x8f ;  /* 0x00000000008f781c */ /* 0x000fc40000703f70 */
[----:B------:R-:W-:Y:S02]  /*12e0*/  SHF.R.U32.HI R14, RZ, 0x1, R10 ;  /* 0x00000001ff0e7819 */ /* 0x000fe4000001160a */
[----:B------:R-:W-:-:S04]  /*12f0*/  SEL R9, RZ, 0x1, !P0 ;  /* 0x00000001ff097807 */ /* 0x000fc80004000000 */
[----:B------:R-:W-:-:S04]  /*1300*/  LOP3.LUT R9, R9, 0x1, R14, 0xf8, !PT ;  /* 0x0000000109097812 */ /* 0x000fc800078ef80e */
[----:B------:R-:W-:-:S05]  /*1310*/  LOP3.LUT R9, R9, R10, RZ, 0xc0, !PT ;  /* 0x0000000a09097212 */ /* 0x000fca00078ec0ff */
[----:B------:R-:W-:-:S05]  /*1320*/  IMAD.IADD R9, R14, 0x1, R9 ;  /* 0x000000010e097824 */ /* 0x000fca00078e0209 */
[----:B------:R-:W-:Y:S01]  /*1330*/  LOP3.LUT R0, R9, R0, RZ, 0xfc, !PT ;  /* 0x0000000009007212 */ /* 0x000fe200078efcff */
[----:B------:R-:W-:Y:S06]  /*1340*/  BRA `(.L_x_18) ;  /* 0x0000000000107947 */ /* 0x000fec0003800000 */
.L_x_17:
[----:B------:R-:W-:-:S04]  /*1350*/  LOP3.LUT R0, R0, 0x80000000, RZ, 0xc0, !PT ;  /* 0x8000000000007812 */ /* 0x000fc800078ec0ff */
[----:B------:R-:W-:Y:S01]  /*1360*/  LOP3.LUT R0, R0, 0x7f800000, RZ, 0xfc, !PT ;  /* 0x7f80000000007812 */ /* 0x000fe200078efcff */
[----:B------:R-:W-:Y:S06]  /*1370*/  BRA `(.L_x_18) ;  /* 0x0000000000047947 */ /* 0x000fec0003800000 */
.L_x_16:
[----:B------:R-:W-:-:S07]  /*1380*/  IMAD R0, R9, 0x800000, R0 ;  /* 0x0080000009007824 */ /* 0x000fce00078e0200 */
.L_x_18:
[----:B------:R-:W-:Y:S05]  /*1390*/  BSYNC.RECONVERGENT B2 ;  /* 0x0000000000027941 */ /* 0x000fea0003800200 */
.L_x_15:
[----:B------:R-:W-:Y:S05]  /*13a0*/  BRA `(.L_x_19) ;  /* 0x0000000000207947 */ /* 0x000fea0003800000 */
.L_x_14:
[----:B------:R-:W-:-:S04]  /*13b0*/  LOP3.LUT R0, R11, 0x80000000, R0, 0x48, !PT ;  /* 0x800000000b007812 */ /* 0x000fc800078e4800 */
[----:B------:R-:W-:Y:S01]  /*13c0*/  LOP3.LUT R0, R0, 0x7f800000, RZ, 0xfc, !PT ;  /* 0x7f80000000007812 */ /* 0x000fe200078efcff */
[----:B------:R-:W-:Y:S06]  /*13d0*/  BRA `(.L_x_19) ;  /* 0x0000000000147947 */ /* 0x000fec0003800000 */
.L_x_13:
[----:B------:R-:W-:Y:S01]  /*13e0*/  LOP3.LUT R0, R11, 0x80000000, R0, 0x48, !PT ;  /* 0x800000000b007812 */ /* 0x000fe200078e4800 */
[----:B------:R-:W-:Y:S06]  /*13f0*/  BRA `(.L_x_19) ;  /* 0x00000000000c7947 */ /* 0x000fec0003800000 */
.L_x_12:
[----:B------:R-:W0:Y:S01]  /*1400*/  MUFU.RSQ R0, -QNAN ;  /* 0xffc0000000007908 */ /* 0x000e220000001400 */
[----:B------:R-:W-:Y:S05]  /*1410*/  BRA `(.L_x_19) ;  /* 0x0000000000047947 */ /* 0x000fea0003800000 */
.L_x_11:
[----:B------:R-:W-:-:S07]  /*1420*/  FADD.FTZ R0, R0, R3 ;  /* 0x0000000300007221 */ /* 0x000fce0000010000 */
.L_x_19:
[----:B------:R-:W-:Y:S05]  /*1430*/  BSYNC.RECONVERGENT B1 ;  /* 0x0000000000017941 */ /* 0x000fea0003800200 */
.L_x_9:
[----:B------:R-:W-:-:S04]  /*1440*/  IMAD.MOV.U32 R9, RZ, RZ, 0x0 ;  /* 0x00000000ff097424 */ /* 0x000fc800078e00ff */
[----:B0-----:R-:W-:Y:S05]  /*1450*/  RET.REL.NODEC R8 `(_Z11sobelKernelPKhPfPhii) ;  /* 0xffffffe808e87950 */ /* 0x001fea0003c3ffff */
.L_x_20:
[----:B------:R-:W-:-:S00]  /*1460*/  BRA `(.L_x_20) ;  /* 0xfffffffc00fc7947 */ /* 0x000fc0000383ffff */
[----:B------:R-:W-:-:S00]  /*1470*/  NOP ;  /* 0x0000000000007918 */ /* 0x000fc00000000000 */
        /* <DEDUP_REMOVED lines=8> */
.L_x_22:


//--------------------- .nv.shared._Z11sobelKernelPKhPfPhii --------------------------
	.section	.nv.shared._Z11sobelKernelPKhPfPhii,"aw",@nobits
	.sectionflags	@""
.nv.shared._Z11sobelKernelPKhPfPhii:
	.zero		1348


//--------------------- .nv.shared.reserved.0     --------------------------
	.section	.nv.shared.reserved.0,"aw",@nobits
	.weak		__nv_reservedSMEM_offset_0_alias
	.size		__nv_reservedSMEM_offset_0_alias, 0, 64
	.other		__nv_reservedSMEM_offset_0_alias,@"STO_CUDA_RESERVED_SHARED STV_DEFAULT"
__nv_reservedSMEM_offset_0_alias:
	.zero		0
	.zero		64


//--------------------- .nv.constant0._Z11sobelKernelPKhPfPhii --------------------------
	.section	.nv.constant0._Z11sobelKernelPKhPfPhii,"a",@progbits
	.sectionflags	@""
	.align	4
.nv.constant0._Z11sobelKernelPKhPfPhii:
	.zero		928


//--------------------- SYMBOLS --------------------------

	.type		.nv.reservedSmem.offset0,@object
	.size		.nv.reservedSmem.offset0,0x4
	.type		.nv.reservedSmem.cap,@object
	.size		.nv.reservedSmem.cap,0x4
